//
// Generated by NVIDIA NVVM Compiler
//
// Compiler Build ID: CL-36424714
// Cuda compilation tools, release 13.0, V13.0.88
// Based on NVVM 20.0.0
//

.version 9.0
.target sm_100
.address_size 64

	// .globl	_Z13test_sm_countPfi

.visible .entry _Z13test_sm_countPfi(
	.param .u64 .ptr .align 1 _Z13test_sm_countPfi_param_0,
	.param .u32 _Z13test_sm_countPfi_param_1
)
{
	.reg .pred 	%p<4>;
	.reg .b32 	%r<11>;
	.reg .b32 	%f<16>;
	.reg .b64 	%rd<3>;

	ld.param.u64 	%rd1, [_Z13test_sm_countPfi_param_0];
	ld.param.u32 	%r4, [_Z13test_sm_countPfi_param_1];
	setp.lt.s32 	%p1, %r4, 2;
	mov.f32 	%f15, 0f40000000;
	mov.f32 	%f14, 0f3F800000;
	@%p1 bra 	$L__BB0_3;
	neg.s32 	%r10, %r4;
	mov.f32 	%f14, 0f3F800000;
	mov.f32 	%f15, 0f40000000;
$L__BB0_2:
	.pragma "nounroll";
	add.f32 	%f14, %f14, %f15;
	add.f32 	%f15, %f15, 0f3F7FC503;
	add.s32 	%r10, %r10, 1;
	setp.ne.s32 	%p2, %r10, -1;
	@%p2 bra 	$L__BB0_2;
$L__BB0_3:
	mov.u32 	%r5, %tid.x;
	neg.s32 	%r6, %r5;
	mov.u32 	%r7, %ntid.x;
	mov.u32 	%r8, %ctaid.x;
	mul.lo.s32 	%r9, %r8, %r7;
	setp.ne.s32 	%p3, %r9, %r6;
	@%p3 bra 	$L__BB0_5;
	add.f32 	%f11, %f14, %f15;
	cvta.to.global.u64 	%rd2, %rd1;
	st.global.f32 	[%rd2], %f11;
$L__BB0_5:
	ret;

}
	// .globl	_Z17test_warps_per_smv
.visible .entry _Z17test_warps_per_smv()
{


	ret;

}


// ===== COMPILED SASS (sm_100) =====

	.target	sm_100

	.elftype	@"ET_EXEC"


//--------------------- .note.nv.tkinfo           --------------------------
	.section	.note.nv.tkinfo,"",@"SHT_NOTE"
	.sectionflags	@"SHF_NOTE_NV_TKINFO"
	.tkinfo
        /*0018*/ 	.word	0x00000002
        /*0030*/ 	.string	""
        /*0030*/ 	.string	"ptxas"
        /*0030*/ 	.string	"Cuda compilation tools, release 13.0, V13.0.88"
        /*0030*/ 	.string	"Build cuda_13.0.r13.0/compiler.36424714_0"
        /*0030*/ 	.string	"-arch sm_100 -m 64 "



//--------------------- .note.nv.cuinfo           --------------------------
	.section	.note.nv.cuinfo,"",@"SHT_NOTE"
	.sectionflags	@"SHF_NOTE_NV_CUINFO"
        /*0018*/ 	.short	0x0002
        /*001a*/ 	.short	0x0064
        /*001c*/ 	.short	0x0082
	.zero		2


//--------------------- .nv.info                  --------------------------
	.section	.nv.info,"",@"SHT_CUDA_INFO"
	.align	4


	//----- nvinfo : EIATTR_REGCOUNT
	.align		4
        /*0000*/ 	.byte	0x04, 0x2f
        /*0002*/ 	.short	(.L_1 - .L_0)
	.align		4
.L_0:
        /*0004*/ 	.word	index@(_Z13test_sm_countPfi)
        /*0008*/ 	.word	0x00000008


	//----- nvinfo : EIATTR_FRAME_SIZE
	.align		4
.L_1:
        /*000c*/ 	.byte	0x04, 0x11
        /*000e*/ 	.short	(.L_3 - .L_2)
	.align		4
.L_2:
        /*0010*/ 	.word	index@(_Z13test_sm_countPfi)
        /*0014*/ 	.word	0x00000000


	//----- nvinfo : EIATTR_REGCOUNT
	.align		4
.L_3:
        /*0018*/ 	.byte	0x04, 0x2f
        /*001a*/ 	.short	(.L_5 - .L_4)
	.align		4
.L_4:
        /*001c*/ 	.word	index@(_Z17test_warps_per_smv)
        /*0020*/ 	.word	0x00000004


	//----- nvinfo : EIATTR_FRAME_SIZE
	.align		4
.L_5:
        /*0024*/ 	.byte	0x04, 0x11
        /*0026*/ 	.short	(.L_7 - .L_6)
	.align		4
.L_6:
        /*0028*/ 	.word	index@(_Z17test_warps_per_smv)
        /*002c*/ 	.word	0x00000000


	//----- nvinfo : EIATTR_MIN_STACK_SIZE
	.align		4
.L_7:
        /*0030*/ 	.byte	0x04, 0x12
        /*0032*/ 	.short	(.L_9 - .L_8)
	.align		4
.L_8:
        /*0034*/ 	.word	index@(_Z17test_warps_per_smv)
        /*0038*/ 	.word	0x00000000


	//----- nvinfo : EIATTR_MIN_STACK_SIZE
	.align		4
.L_9:
        /*003c*/ 	.byte	0x04, 0x12
        /*003e*/ 	.short	(.L_11 - .L_10)
	.align		4
.L_10:
        /*0040*/ 	.word	index@(_Z13test_sm_countPfi)
        /*0044*/ 	.word	0x00000000
.L_11:


//--------------------- .nv.compat                --------------------------
	.section	.nv.compat,"",@"SHT_CUDA_COMPAT_INFO"
	.align	4
        /*0000*/ 	.byte	0x02, 0x09, 0x00, 0x00, 0x02, 0x02, 0x01, 0x00, 0x02, 0x05, 0x05, 0x00, 0x03, 0x07, 0x01, 0x01
        /*0010*/ 	.byte	0x02, 0x03, 0x00, 0x00, 0x02, 0x06, 0x01, 0x00, 0x04, 0x0b, 0x08, 0x00, 0x09, 0x00, 0x00, 0x00
        /*0020*/ 	.byte	0x00, 0x00, 0x00, 0x00


//--------------------- .nv.info._Z17test_warps_per_smv --------------------------
	.section	.nv.info._Z17test_warps_per_smv,"",@"SHT_CUDA_INFO"
	.sectionflags	@""
	.align	4


	//----- nvinfo : EIATTR_CUDA_API_VERSION
	.align		4
        /*0000*/ 	.byte	0x04, 0x37
        /*0002*/ 	.short	(.L_13 - .L_12)
.L_12:
        /*0004*/ 	.word	0x00000082


	//----- nvinfo : EIATTR_SPARSE_MMA_MASK
	.align		4
.L_13:
        /*0008*/ 	.byte	0x03, 0x50
        /*000a*/ 	.short	0x0000


	//----- nvinfo : EIATTR_MAXREG_COUNT
	.align		4
        /*000c*/ 	.byte	0x03, 0x1b
        /*000e*/ 	.short	0x00ff


	//----- nvinfo : EIATTR_MERCURY_ISA_VERSION
	.align		4
        /*0010*/ 	.byte	0x03, 0x5f
        /*0012*/ 	.short	0x0101


	//----- nvinfo : EIATTR_VRC_CTA_INIT_COUNT
	.align		4
        /*0014*/ 	.byte	0x02, 0x4a
	.zero		1
	.zero		1


	//----- nvinfo : EIATTR_EXIT_INSTR_OFFSETS
	.align		4
        /*0018*/ 	.byte	0x04, 0x1c
        /*001a*/ 	.short	(.L_15 - .L_14)


	//   ....[0]....
.L_14:
        /*001c*/ 	.word	0x00000010


	//----- nvinfo : EIATTR_SW_WAR
	.align		4
.L_15:
        /*0020*/ 	.byte	0x04, 0x36
        /*0022*/ 	.short	(.L_17 - .L_16)
.L_16:
        /*0024*/ 	.word	0x00000008
.L_17:


//--------------------- .nv.info._Z13test_sm_countPfi --------------------------
	.section	.nv.info._Z13test_sm_countPfi,"",@"SHT_CUDA_INFO"
	.sectionflags	@""
	.align	4


	//----- nvinfo : EIATTR_CUDA_API_VERSION
	.align		4
        /*0000*/ 	.byte	0x04, 0x37
        /*0002*/ 	.short	(.L_19 - .L_18)
.L_18:
        /*0004*/ 	.word	0x00000082


	//----- nvinfo : EIATTR_KPARAM_INFO
	.align		4
.L_19:
        /*0008*/ 	.byte	0x04, 0x17
        /*000a*/ 	.short	(.L_21 - .L_20)
.L_20:
        /*000c*/ 	.word	0x00000000
        /*0010*/ 	.short	0x0001
        /*0012*/ 	.short	0x0008
        /*0014*/ 	.byte	0x00, 0xf0, 0x11, 0x00


	//----- nvinfo : EIATTR_KPARAM_INFO
	.align		4
.L_21:
        /*0018*/ 	.byte	0x04, 0x17
        /*001a*/ 	.short	(.L_23 - .L_22)
.L_22:
        /*001c*/ 	.word	0x00000000
        /*0020*/ 	.short	0x0000
        /*0022*/ 	.short	0x0000
        /*0024*/ 	.byte	0x00, 0xf5, 0x21, 0x00


	//----- nvinfo : EIATTR_SPARSE_MMA_MASK
	.align		4
.L_23:
        /*0028*/ 	.byte	0x03, 0x50
        /*002a*/ 	.short	0x0000


	//----- nvinfo : EIATTR_MAXREG_COUNT
	.align		4
        /*002c*/ 	.byte	0x03, 0x1b
        /*002e*/ 	.short	0x00ff


	//----- nvinfo : EIATTR_MERCURY_ISA_VERSION
	.align		4
        /*0030*/ 	.byte	0x03, 0x5f
        /*0032*/ 	.short	0x0101


	//----- nvinfo : EIATTR_VRC_CTA_INIT_COUNT
	.align		4
        /*0034*/ 	.byte	0x02, 0x4a
	.zero		1
	.zero		1


	//----- nvinfo : EIATTR_EXIT_INSTR_OFFSETS
	.align		4
        /*0038*/ 	.byte	0x04, 0x1c
        /*003a*/ 	.short	(.L_25 - .L_24)


	//   ....[0]....
.L_24:
        /*003c*/ 	.word	0x00000140


	//   ....[1]....
        /*0040*/ 	.word	0x00000190


	//----- nvinfo : EIATTR_CBANK_PARAM_SIZE
	.align		4
.L_25:
        /*0044*/ 	.byte	0x03, 0x19
        /*0046*/ 	.short	0x000c


	//----- nvinfo : EIATTR_PARAM_CBANK
	.align		4
        /*0048*/ 	.byte	0x04, 0x0a
        /*004a*/ 	.short	(.L_27 - .L_26)
	.align		4
.L_26:
        /*004c*/ 	.word	index@(.nv.constant0._Z13test_sm_countPfi)
        /*0050*/ 	.short	0x0380
        /*0052*/ 	.short	0x000c


	//----- nvinfo : EIATTR_SW_WAR
	.align		4
.L_27:
        /*0054*/ 	.byte	0x04, 0x36
        /*0056*/ 	.short	(.L_29 - .L_28)
.L_28:
        /*0058*/ 	.word	0x00000008
.L_29:


//--------------------- .nv.callgraph             --------------------------
	.section	.nv.callgraph,"",@"SHT_CUDA_CALLGRAPH"
	.align	4
	.sectionentsize	8
	.align		4
        /*0000*/ 	.word	0x00000000
	.align		4
        /*0004*/ 	.word	0xffffffff
	.align		4
        /*0008*/ 	.word	0x00000000
	.align		4
        /*000c*/ 	.word	0xfffffffe
	.align		4
        /*0010*/ 	.word	0x00000000
	.align		4
        /*0014*/ 	.word	0xfffffffd
	.align		4
        /*0018*/ 	.word	0x00000000
	.align		4
        /*001c*/ 	.word	0xfffffffc


//--------------------- .text._Z17test_warps_per_smv --------------------------
	.section	.text._Z17test_warps_per_smv,"ax",@progbits
	.align	128
        .global         _Z17test_warps_per_smv
        .type           _Z17test_warps_per_smv,@function
        .size           _Z17test_warps_per_smv,(.L_x_4 - _Z17test_warps_per_smv)
        .other          _Z17test_warps_per_smv,@"STO_CUDA_ENTRY STV_DEFAULT"
_Z17test_warps_per_smv:
.text._Z17test_warps_per_smv:
[----:B------:R-:W-:Y:S01]  /*0000*/  LDC R1, c[0x0][0x37c] ;  /* 0x0000df00ff017b82 */ /* 0x000fe20000000800 */
[----:B------:R-:W-:Y:S05]  /*0010*/  EXIT ;  /* 0x000000000000794d */ /* 0x000fea0003800000 */
.L_x_0:
[----:B------:R-:W-:-:S00]  /*0020*/  BRA `(.L_x_0) ;  /* 0xfffffffc00fc7947 */ /* 0x000fc0000383ffff */
[----:B------:R-:W-:-:S00]  /*0030*/  NOP ;  /* 0x0000000000007918 */ /* 0x000fc00000000000 */
        /* <DEDUP_REMOVED lines=12> */
.L_x_4:


//--------------------- .text._Z13test_sm_countPfi --------------------------
	.section	.text._Z13test_sm_countPfi,"ax",@progbits
	.align	128
        .global         _Z13test_sm_countPfi
        .type           _Z13test_sm_countPfi,@function
        .size           _Z13test_sm_countPfi,(.L_x_5 - _Z13test_sm_countPfi)
        .other          _Z13test_sm_countPfi,@"STO_CUDA_ENTRY STV_DEFAULT"
_Z13test_sm_countPfi:
.text._Z13test_sm_countPfi:
[----:B------:R-:W-:Y:S01]  /*0000*/  LDC R1, c[0x0][0x37c] ;  /* 0x0000df00ff017b82 */ /* 0x000fe20000000800 */
[----:B------:R-:W0:Y:S01]  /*0010*/  LDCU UR4, c[0x0][0x388] ;  /* 0x00007100ff0477ac */ /* 0x000e220008000800 */
[----:B------:R-:W1:Y:S01]  /*0020*/  S2R R2, SR_TID.X ;  /* 0x0000000000027919 */ /* 0x000e620000002100 */
[----:B------:R-:W-:Y:S01]  /*0030*/  HFMA2 R0, -RZ, RZ, 2, 0 ;  /* 0x40000000ff007431 */ /* 0x000fe200000001ff */
[----:B------:R-:W-:Y:S01]  /*0040*/  MOV R5, 0x3f800000 ;  /* 0x3f80000000057802 */ /* 0x000fe20000000f00 */
[----:B0-----:R-:W-:-:S09]  /*0050*/  UISETP.GE.AND UP0, UPT, UR4, 0x2, UPT ;  /* 0x000000020400788c */ /* 0x001fd2000bf06270 */
[----:B------:R-:W-:Y:S05]  /*0060*/  BRA.U !UP0, `(.L_x_1) ;  /* 0x0000000108207547 */ /* 0x000fea000b800000 */
[----:B------:R-:W-:Y:S01]  /*0070*/  MOV R5, 0x3f800000 ;  /* 0x3f80000000057802 */ /* 0x000fe20000000f00 */
[----:B------:R-:W-:Y:S01]  /*0080*/  UIADD3 UR4, UPT, UPT, -UR4, URZ, URZ ;  /* 0x000000ff04047290 */ /* 0x000fe2000fffe1ff */
[----:B------:R-:W-:-:S11]  /*0090*/  MOV R0, 0x40000000 ;  /* 0x4000000000007802 */ /* 0x000fd60000000f00 */
.L_x_2:
[----:B------:R-:W-:Y:S01]  /*00a0*/  UIADD3 UR4, UPT, UPT, UR4, 0x1, URZ ;  /* 0x0000000104047890 */ /* 0x000fe2000fffe0ff */
[----:B------:R-:W-:Y:S01]  /*00b0*/  FADD R5, R5, R0 ;  /* 0x0000000005057221 */ /* 0x000fe20000000000 */
[----:B------:R-:W-:Y:S02]  /*00c0*/  FADD R0, R0, 0.99909991025924682617 ;  /* 0x3f7fc50300007421 */ /* 0x000fe40000000000 */
[----:B------:R-:W-:-:S09]  /*00d0*/  UISETP.NE.AND UP0, UPT, UR4, -0x1, UPT ;  /* 0xffffffff0400788c */ /* 0x000fd2000bf05270 */
[----:B------:R-:W-:Y:S05]  /*00e0*/  BRA.U UP0, `(.L_x_2) ;  /* 0xfffffffd00ec7547 */ /* 0x000fea000b83ffff */
.L_x_1:
[----:B------:R-:W0:Y:S01]  /*00f0*/  S2UR UR5, SR_CTAID.X ;  /* 0x00000000000579c3 */ /* 0x000e220000002500 */
[----:B------:R-:W0:Y:S01]  /*0100*/  LDCU UR4, c[0x0][0x360] ;  /* 0x00006c00ff0477ac */ /* 0x000e220008000800 */
[----:B-1----:R-:W-:Y:S01]  /*0110*/  IADD3 R2, PT, PT, -R2, RZ, RZ ;  /* 0x000000ff02027210 */ /* 0x002fe20007ffe1ff */
[----:B0-----:R-:W-:-:S06]  /*0120*/  UIMAD UR4, UR4, UR5, URZ ;  /* 0x00000005040472a4 */ /* 0x001fcc000f8e02ff */
[----:B------:R-:W-:-:S13]  /*0130*/  ISETP.NE.AND P0, PT, R2, UR4, PT ;  /* 0x0000000402007c0c */ /* 0x000fda000bf05270 */
[----:B------:R-:W-:Y:S05]  /*0140*/  @P0 EXIT ;  /* 0x000000000000094d */ /* 0x000fea0003800000 */
[----:B------:R-:W0:Y:S01]  /*0150*/  LDC.64 R2, c[0x0][0x380] ;  /* 0x0000e000ff027b82 */ /* 0x000e220000000a00 */
[----:B------:R-:W0:Y:S01]  /*0160*/  LDCU.64 UR4, c[0x0][0x358] ;  /* 0x00006b00ff0477ac */ /* 0x000e220008000a00 */
[----:B------:R-:W-:-:S05]  /*0170*/  FADD R5, R5, R0 ;  /* 0x0000000005057221 */ /* 0x000fca0000000000 */
[----:B0-----:R-:W-:Y:S01]  /*0180*/  STG.E desc[UR4][R2.64], R5 ;  /* 0x0000000502007986 */ /* 0x001fe2000c101904 */
[----:B------:R-:W-:Y:S05]  /*0190*/  EXIT ;  /* 0x000000000000794d */ /* 0x000fea0003800000 */
.L_x_3:
        /* <DEDUP_REMOVED lines=14> */
.L_x_5:


//--------------------- .nv.shared.reserved.0     --------------------------
	.section	.nv.shared.reserved.0,"aw",@nobits
	.weak		__nv_reservedSMEM_offset_0_alias
	.size		__nv_reservedSMEM_offset_0_alias, 0, 64
	.other		__nv_reservedSMEM_offset_0_alias,@"STO_CUDA_RESERVED_SHARED STV_DEFAULT"
__nv_reservedSMEM_offset_0_alias:
	.zero		0
	.zero		64


//--------------------- .nv.constant0._Z17test_warps_per_smv --------------------------
	.section	.nv.constant0._Z17test_warps_per_smv,"a",@progbits
	.sectionflags	@""
	.align	4
.nv.constant0._Z17test_warps_per_smv:
	.zero		896


//--------------------- .nv.constant0._Z13test_sm_countPfi --------------------------
	.section	.nv.constant0._Z13test_sm_countPfi,"a",@progbits
	.sectionflags	@""
	.align	4
.nv.constant0._Z13test_sm_countPfi:
	.zero		908


//--------------------- SYMBOLS --------------------------

	.type		.nv.reservedSmem.offset0,@object
	.size		.nv.reservedSmem.offset0,0x4
